//
// Generated by NVIDIA NVVM Compiler
//
// Compiler Build ID: CL-36424714
// Cuda compilation tools, release 13.0, V13.0.88
// Based on NVVM 20.0.0
//

.version 9.0
.target sm_100
.address_size 64

	// .globl	_Z23getSignalIntensityFieldPfP6float4S1_
.const .align 16 .b8 arxyz[2560];

.visible .entry _Z23getSignalIntensityFieldPfP6float4S1_(
	.param .u64 .ptr .align 1 _Z23getSignalIntensityFieldPfP6float4S1__param_0,
	.param .u64 .ptr .align 1 _Z23getSignalIntensityFieldPfP6float4S1__param_1,
	.param .u64 .ptr .align 1 _Z23getSignalIntensityFieldPfP6float4S1__param_2
)
{
	.reg .pred 	%p<2>;
	.reg .b32 	%r<142>;
	.reg .b32 	%f<470>;
	.reg .b64 	%rd<57>;

	ld.param.u64 	%rd6, [_Z23getSignalIntensityFieldPfP6float4S1__param_0];
	ld.param.u64 	%rd7, [_Z23getSignalIntensityFieldPfP6float4S1__param_2];
	cvta.to.global.u64 	%rd8, %rd6;
	cvta.to.global.u64 	%rd9, %rd7;
	mov.u32 	%r63, %ctaid.x;
	mov.u32 	%r64, %ntid.x;
	shl.b32 	%r65, %r63, 8;
	shr.s32 	%r66, %r65, 8;
	mov.u32 	%r67, %tid.x;
	mov.u32 	%r68, %ctaid.y;
	mov.u32 	%r69, %ntid.y;
	mov.u32 	%r70, %tid.y;
	mad.lo.s32 	%r71, %r68, %r69, %r70;
	mov.u32 	%r72, %ctaid.z;
	mov.u32 	%r73, %ntid.z;
	mov.u32 	%r74, %tid.z;
	mad.lo.s32 	%r75, %r72, %r73, %r74;
	shl.b32 	%r76, %r75, 14;
	shl.b32 	%r77, %r71, 7;
	add.s32 	%r78, %r77, %r67;
	add.s32 	%r79, %r78, %r76;
	mad.lo.s32 	%r80, %r66, %r64, %r79;
	mul.wide.s32 	%rd10, %r80, 16;
	add.s64 	%rd11, %rd9, %rd10;
	.pragma "used_bytes_mask 4095";
	ld.global.v4.f32 	{%f1, %f2, %f3, %f7}, [%rd11];
	mul.wide.s32 	%rd12, %r80, 4;
	add.s64 	%rd1, %rd8, %rd12;
	ld.global.f32 	%f469, [%rd1];
	mov.u64 	%rd13, arxyz;
	add.s64 	%rd56, %rd13, 160;
	mov.b32 	%r140, 0;
	mov.b32 	%r139, 8191;
	mov.b32 	%r138, 16382;
	mov.b32 	%r137, 24573;
	mov.b32 	%r136, 32764;
	mov.b32 	%r135, 40955;
	mov.b32 	%r134, 49146;
	mov.b32 	%r133, 57337;
	mov.b32 	%r132, 65528;
	mov.b32 	%r131, 73719;
	mov.b32 	%r130, 81910;
	mov.b32 	%r129, 90101;
	mov.b32 	%r128, 98292;
	mov.b32 	%r127, 106483;
	mov.b32 	%r126, 114674;
	mov.b32 	%r125, 122865;
	mov.b32 	%r124, 131056;
	mov.b32 	%r123, 139247;
	mov.b32 	%r122, 147438;
	mov.b32 	%r121, 155629;
	mov.u32 	%r141, %r140;
$L__BB0_1:
	.pragma "nounroll";
	ld.param.u64 	%rd55, [_Z23getSignalIntensityFieldPfP6float4S1__param_1];
	.pragma "used_bytes_mask 4095";
	ld.const.v4.f32 	{%f8, %f9, %f10, %f11}, [%rd56+-160];
	sub.rn.f32 	%f12, %f1, %f8;
	sub.rn.f32 	%f13, %f2, %f9;
	sub.rn.f32 	%f14, %f3, %f10;
	mul.rn.f32 	%f15, %f12, %f12;
	mul.rn.f32 	%f16, %f13, %f13;
	add.rn.f32 	%f17, %f15, %f16;
	mul.rn.f32 	%f18, %f14, %f14;
	add.rn.f32 	%f19, %f17, %f18;
	sqrt.rn.f32 	%f20, %f19;
	mov.f32 	%f21, 0f4158375A;
	mul.rn.f32 	%f22, %f20, %f21;
	mov.f32 	%f23, 0f450BA000;
	add.rn.f32 	%f24, %f22, %f23;
	cvt.rni.s32.f32 	%r81, %f24;
	add.s32 	%r82, %r81, %r140;
	mul.wide.s32 	%rd14, %r82, 16;
	cvta.to.global.u64 	%rd15, %rd55;
	add.s64 	%rd16, %rd15, %rd14;
	ld.global.v4.f32 	{%f25, %f26, %f27, %f28}, [%rd16];
	add.rn.f32 	%f29, %f25, %f26;
	add.rn.f32 	%f30, %f27, %f28;
	add.rn.f32 	%f31, %f29, %f30;
	add.f32 	%f32, %f469, %f31;
	st.global.f32 	[%rd1], %f32;
	.pragma "used_bytes_mask 4095";
	ld.const.v4.f32 	{%f33, %f34, %f35, %f36}, [%rd56+-144];
	sub.rn.f32 	%f37, %f1, %f33;
	sub.rn.f32 	%f38, %f2, %f34;
	sub.rn.f32 	%f39, %f3, %f35;
	mul.rn.f32 	%f40, %f37, %f37;
	mul.rn.f32 	%f41, %f38, %f38;
	add.rn.f32 	%f42, %f40, %f41;
	mul.rn.f32 	%f43, %f39, %f39;
	add.rn.f32 	%f44, %f42, %f43;
	sqrt.rn.f32 	%f45, %f44;
	mul.rn.f32 	%f46, %f45, %f21;
	add.rn.f32 	%f47, %f46, %f23;
	cvt.rni.s32.f32 	%r83, %f47;
	add.s32 	%r84, %r83, %r139;
	mul.wide.s32 	%rd17, %r84, 16;
	add.s64 	%rd18, %rd15, %rd17;
	ld.global.v4.f32 	{%f48, %f49, %f50, %f51}, [%rd18];
	add.rn.f32 	%f52, %f48, %f49;
	add.rn.f32 	%f53, %f50, %f51;
	add.rn.f32 	%f54, %f52, %f53;
	add.f32 	%f55, %f32, %f54;
	st.global.f32 	[%rd1], %f55;
	.pragma "used_bytes_mask 4095";
	ld.const.v4.f32 	{%f56, %f57, %f58, %f59}, [%rd56+-128];
	sub.rn.f32 	%f60, %f1, %f56;
	sub.rn.f32 	%f61, %f2, %f57;
	sub.rn.f32 	%f62, %f3, %f58;
	mul.rn.f32 	%f63, %f60, %f60;
	mul.rn.f32 	%f64, %f61, %f61;
	add.rn.f32 	%f65, %f63, %f64;
	mul.rn.f32 	%f66, %f62, %f62;
	add.rn.f32 	%f67, %f65, %f66;
	sqrt.rn.f32 	%f68, %f67;
	mul.rn.f32 	%f69, %f68, %f21;
	add.rn.f32 	%f70, %f69, %f23;
	cvt.rni.s32.f32 	%r85, %f70;
	add.s32 	%r86, %r85, %r138;
	mul.wide.s32 	%rd19, %r86, 16;
	add.s64 	%rd20, %rd15, %rd19;
	ld.global.v4.f32 	{%f71, %f72, %f73, %f74}, [%rd20];
	add.rn.f32 	%f75, %f71, %f72;
	add.rn.f32 	%f76, %f73, %f74;
	add.rn.f32 	%f77, %f75, %f76;
	add.f32 	%f78, %f55, %f77;
	st.global.f32 	[%rd1], %f78;
	.pragma "used_bytes_mask 4095";
	ld.const.v4.f32 	{%f79, %f80, %f81, %f82}, [%rd56+-112];
	sub.rn.f32 	%f83, %f1, %f79;
	sub.rn.f32 	%f84, %f2, %f80;
	sub.rn.f32 	%f85, %f3, %f81;
	mul.rn.f32 	%f86, %f83, %f83;
	mul.rn.f32 	%f87, %f84, %f84;
	add.rn.f32 	%f88, %f86, %f87;
	mul.rn.f32 	%f89, %f85, %f85;
	add.rn.f32 	%f90, %f88, %f89;
	sqrt.rn.f32 	%f91, %f90;
	mul.rn.f32 	%f92, %f91, %f21;
	add.rn.f32 	%f93, %f92, %f23;
	cvt.rni.s32.f32 	%r87, %f93;
	add.s32 	%r88, %r87, %r137;
	mul.wide.s32 	%rd21, %r88, 16;
	add.s64 	%rd22, %rd15, %rd21;
	ld.global.v4.f32 	{%f94, %f95, %f96, %f97}, [%rd22];
	add.rn.f32 	%f98, %f94, %f95;
	add.rn.f32 	%f99, %f96, %f97;
	add.rn.f32 	%f100, %f98, %f99;
	add.f32 	%f101, %f78, %f100;
	st.global.f32 	[%rd1], %f101;
	.pragma "used_bytes_mask 4095";
	ld.const.v4.f32 	{%f102, %f103, %f104, %f105}, [%rd56+-96];
	sub.rn.f32 	%f106, %f1, %f102;
	sub.rn.f32 	%f107, %f2, %f103;
	sub.rn.f32 	%f108, %f3, %f104;
	mul.rn.f32 	%f109, %f106, %f106;
	mul.rn.f32 	%f110, %f107, %f107;
	add.rn.f32 	%f111, %f109, %f110;
	mul.rn.f32 	%f112, %f108, %f108;
	add.rn.f32 	%f113, %f111, %f112;
	sqrt.rn.f32 	%f114, %f113;
	mul.rn.f32 	%f115, %f114, %f21;
	add.rn.f32 	%f116, %f115, %f23;
	cvt.rni.s32.f32 	%r89, %f116;
	add.s32 	%r90, %r89, %r136;
	mul.wide.s32 	%rd23, %r90, 16;
	add.s64 	%rd24, %rd15, %rd23;
	ld.global.v4.f32 	{%f117, %f118, %f119, %f120}, [%rd24];
	add.rn.f32 	%f121, %f117, %f118;
	add.rn.f32 	%f122, %f119, %f120;
	add.rn.f32 	%f123, %f121, %f122;
	add.f32 	%f124, %f101, %f123;
	st.global.f32 	[%rd1], %f124;
	.pragma "used_bytes_mask 4095";
	ld.const.v4.f32 	{%f125, %f126, %f127, %f128}, [%rd56+-80];
	sub.rn.f32 	%f129, %f1, %f125;
	sub.rn.f32 	%f130, %f2, %f126;
	sub.rn.f32 	%f131, %f3, %f127;
	mul.rn.f32 	%f132, %f129, %f129;
	mul.rn.f32 	%f133, %f130, %f130;
	add.rn.f32 	%f134, %f132, %f133;
	mul.rn.f32 	%f135, %f131, %f131;
	add.rn.f32 	%f136, %f134, %f135;
	sqrt.rn.f32 	%f137, %f136;
	mul.rn.f32 	%f138, %f137, %f21;
	add.rn.f32 	%f139, %f138, %f23;
	cvt.rni.s32.f32 	%r91, %f139;
	add.s32 	%r92, %r91, %r135;
	mul.wide.s32 	%rd25, %r92, 16;
	add.s64 	%rd26, %rd15, %rd25;
	ld.global.v4.f32 	{%f140, %f141, %f142, %f143}, [%rd26];
	add.rn.f32 	%f144, %f140, %f141;
	add.rn.f32 	%f145, %f142, %f143;
	add.rn.f32 	%f146, %f144, %f145;
	add.f32 	%f147, %f124, %f146;
	st.global.f32 	[%rd1], %f147;
	.pragma "used_bytes_mask 4095";
	ld.const.v4.f32 	{%f148, %f149, %f150, %f151}, [%rd56+-64];
	sub.rn.f32 	%f152, %f1, %f148;
	sub.rn.f32 	%f153, %f2, %f149;
	sub.rn.f32 	%f154, %f3, %f150;
	mul.rn.f32 	%f155, %f152, %f152;
	mul.rn.f32 	%f156, %f153, %f153;
	add.rn.f32 	%f157, %f155, %f156;
	mul.rn.f32 	%f158, %f154, %f154;
	add.rn.f32 	%f159, %f157, %f158;
	sqrt.rn.f32 	%f160, %f159;
	mul.rn.f32 	%f161, %f160, %f21;
	add.rn.f32 	%f162, %f161, %f23;
	cvt.rni.s32.f32 	%r93, %f162;
	add.s32 	%r94, %r93, %r134;
	mul.wide.s32 	%rd27, %r94, 16;
	add.s64 	%rd28, %rd15, %rd27;
	ld.global.v4.f32 	{%f163, %f164, %f165, %f166}, [%rd28];
	add.rn.f32 	%f167, %f163, %f164;
	add.rn.f32 	%f168, %f165, %f166;
	add.rn.f32 	%f169, %f167, %f168;
	add.f32 	%f170, %f147, %f169;
	st.global.f32 	[%rd1], %f170;
	.pragma "used_bytes_mask 4095";
	ld.const.v4.f32 	{%f171, %f172, %f173, %f174}, [%rd56+-48];
	sub.rn.f32 	%f175, %f1, %f171;
	sub.rn.f32 	%f176, %f2, %f172;
	sub.rn.f32 	%f177, %f3, %f173;
	mul.rn.f32 	%f178, %f175, %f175;
	mul.rn.f32 	%f179, %f176, %f176;
	add.rn.f32 	%f180, %f178, %f179;
	mul.rn.f32 	%f181, %f177, %f177;
	add.rn.f32 	%f182, %f180, %f181;
	sqrt.rn.f32 	%f183, %f182;
	mul.rn.f32 	%f184, %f183, %f21;
	add.rn.f32 	%f185, %f184, %f23;
	cvt.rni.s32.f32 	%r95, %f185;
	add.s32 	%r96, %r95, %r133;
	mul.wide.s32 	%rd29, %r96, 16;
	add.s64 	%rd30, %rd15, %rd29;
	ld.global.v4.f32 	{%f186, %f187, %f188, %f189}, [%rd30];
	add.rn.f32 	%f190, %f186, %f187;
	add.rn.f32 	%f191, %f188, %f189;
	add.rn.f32 	%f192, %f190, %f191;
	add.f32 	%f193, %f170, %f192;
	st.global.f32 	[%rd1], %f193;
	.pragma "used_bytes_mask 4095";
	ld.const.v4.f32 	{%f194, %f195, %f196, %f197}, [%rd56+-32];
	sub.rn.f32 	%f198, %f1, %f194;
	sub.rn.f32 	%f199, %f2, %f195;
	sub.rn.f32 	%f200, %f3, %f196;
	mul.rn.f32 	%f201, %f198, %f198;
	mul.rn.f32 	%f202, %f199, %f199;
	add.rn.f32 	%f203, %f201, %f202;
	mul.rn.f32 	%f204, %f200, %f200;
	add.rn.f32 	%f205, %f203, %f204;
	sqrt.rn.f32 	%f206, %f205;
	mul.rn.f32 	%f207, %f206, %f21;
	add.rn.f32 	%f208, %f207, %f23;
	cvt.rni.s32.f32 	%r97, %f208;
	add.s32 	%r98, %r97, %r132;
	mul.wide.s32 	%rd31, %r98, 16;
	add.s64 	%rd32, %rd15, %rd31;
	ld.global.v4.f32 	{%f209, %f210, %f211, %f212}, [%rd32];
	add.rn.f32 	%f213, %f209, %f210;
	add.rn.f32 	%f214, %f211, %f212;
	add.rn.f32 	%f215, %f213, %f214;
	add.f32 	%f216, %f193, %f215;
	st.global.f32 	[%rd1], %f216;
	.pragma "used_bytes_mask 4095";
	ld.const.v4.f32 	{%f217, %f218, %f219, %f220}, [%rd56+-16];
	sub.rn.f32 	%f221, %f1, %f217;
	sub.rn.f32 	%f222, %f2, %f218;
	sub.rn.f32 	%f223, %f3, %f219;
	mul.rn.f32 	%f224, %f221, %f221;
	mul.rn.f32 	%f225, %f222, %f222;
	add.rn.f32 	%f226, %f224, %f225;
	mul.rn.f32 	%f227, %f223, %f223;
	add.rn.f32 	%f228, %f226, %f227;
	sqrt.rn.f32 	%f229, %f228;
	mul.rn.f32 	%f230, %f229, %f21;
	add.rn.f32 	%f231, %f230, %f23;
	cvt.rni.s32.f32 	%r99, %f231;
	add.s32 	%r100, %r99, %r131;
	mul.wide.s32 	%rd33, %r100, 16;
	add.s64 	%rd34, %rd15, %rd33;
	ld.global.v4.f32 	{%f232, %f233, %f234, %f235}, [%rd34];
	add.rn.f32 	%f236, %f232, %f233;
	add.rn.f32 	%f237, %f234, %f235;
	add.rn.f32 	%f238, %f236, %f237;
	add.f32 	%f239, %f216, %f238;
	st.global.f32 	[%rd1], %f239;
	.pragma "used_bytes_mask 4095";
	ld.const.v4.f32 	{%f240, %f241, %f242, %f243}, [%rd56];
	sub.rn.f32 	%f244, %f1, %f240;
	sub.rn.f32 	%f245, %f2, %f241;
	sub.rn.f32 	%f246, %f3, %f242;
	mul.rn.f32 	%f247, %f244, %f244;
	mul.rn.f32 	%f248, %f245, %f245;
	add.rn.f32 	%f249, %f247, %f248;
	mul.rn.f32 	%f250, %f246, %f246;
	add.rn.f32 	%f251, %f249, %f250;
	sqrt.rn.f32 	%f252, %f251;
	mul.rn.f32 	%f253, %f252, %f21;
	add.rn.f32 	%f254, %f253, %f23;
	cvt.rni.s32.f32 	%r101, %f254;
	add.s32 	%r102, %r101, %r130;
	mul.wide.s32 	%rd35, %r102, 16;
	add.s64 	%rd36, %rd15, %rd35;
	ld.global.v4.f32 	{%f255, %f256, %f257, %f258}, [%rd36];
	add.rn.f32 	%f259, %f255, %f256;
	add.rn.f32 	%f260, %f257, %f258;
	add.rn.f32 	%f261, %f259, %f260;
	add.f32 	%f262, %f239, %f261;
	st.global.f32 	[%rd1], %f262;
	.pragma "used_bytes_mask 4095";
	ld.const.v4.f32 	{%f263, %f264, %f265, %f266}, [%rd56+16];
	sub.rn.f32 	%f267, %f1, %f263;
	sub.rn.f32 	%f268, %f2, %f264;
	sub.rn.f32 	%f269, %f3, %f265;
	mul.rn.f32 	%f270, %f267, %f267;
	mul.rn.f32 	%f271, %f268, %f268;
	add.rn.f32 	%f272, %f270, %f271;
	mul.rn.f32 	%f273, %f269, %f269;
	add.rn.f32 	%f274, %f272, %f273;
	sqrt.rn.f32 	%f275, %f274;
	mul.rn.f32 	%f276, %f275, %f21;
	add.rn.f32 	%f277, %f276, %f23;
	cvt.rni.s32.f32 	%r103, %f277;
	add.s32 	%r104, %r103, %r129;
	mul.wide.s32 	%rd37, %r104, 16;
	add.s64 	%rd38, %rd15, %rd37;
	ld.global.v4.f32 	{%f278, %f279, %f280, %f281}, [%rd38];
	add.rn.f32 	%f282, %f278, %f279;
	add.rn.f32 	%f283, %f280, %f281;
	add.rn.f32 	%f284, %f282, %f283;
	add.f32 	%f285, %f262, %f284;
	st.global.f32 	[%rd1], %f285;
	.pragma "used_bytes_mask 4095";
	ld.const.v4.f32 	{%f286, %f287, %f288, %f289}, [%rd56+32];
	sub.rn.f32 	%f290, %f1, %f286;
	sub.rn.f32 	%f291, %f2, %f287;
	sub.rn.f32 	%f292, %f3, %f288;
	mul.rn.f32 	%f293, %f290, %f290;
	mul.rn.f32 	%f294, %f291, %f291;
	add.rn.f32 	%f295, %f293, %f294;
	mul.rn.f32 	%f296, %f292, %f292;
	add.rn.f32 	%f297, %f295, %f296;
	sqrt.rn.f32 	%f298, %f297;
	mul.rn.f32 	%f299, %f298, %f21;
	add.rn.f32 	%f300, %f299, %f23;
	cvt.rni.s32.f32 	%r105, %f300;
	add.s32 	%r106, %r105, %r128;
	mul.wide.s32 	%rd39, %r106, 16;
	add.s64 	%rd40, %rd15, %rd39;
	ld.global.v4.f32 	{%f301, %f302, %f303, %f304}, [%rd40];
	add.rn.f32 	%f305, %f301, %f302;
	add.rn.f32 	%f306, %f303, %f304;
	add.rn.f32 	%f307, %f305, %f306;
	add.f32 	%f308, %f285, %f307;
	st.global.f32 	[%rd1], %f308;
	.pragma "used_bytes_mask 4095";
	ld.const.v4.f32 	{%f309, %f310, %f311, %f312}, [%rd56+48];
	sub.rn.f32 	%f313, %f1, %f309;
	sub.rn.f32 	%f314, %f2, %f310;
	sub.rn.f32 	%f315, %f3, %f311;
	mul.rn.f32 	%f316, %f313, %f313;
	mul.rn.f32 	%f317, %f314, %f314;
	add.rn.f32 	%f318, %f316, %f317;
	mul.rn.f32 	%f319, %f315, %f315;
	add.rn.f32 	%f320, %f318, %f319;
	sqrt.rn.f32 	%f321, %f320;
	mul.rn.f32 	%f322, %f321, %f21;
	add.rn.f32 	%f323, %f322, %f23;
	cvt.rni.s32.f32 	%r107, %f323;
	add.s32 	%r108, %r107, %r127;
	mul.wide.s32 	%rd41, %r108, 16;
	add.s64 	%rd42, %rd15, %rd41;
	ld.global.v4.f32 	{%f324, %f325, %f326, %f327}, [%rd42];
	add.rn.f32 	%f328, %f324, %f325;
	add.rn.f32 	%f329, %f326, %f327;
	add.rn.f32 	%f330, %f328, %f329;
	add.f32 	%f331, %f308, %f330;
	st.global.f32 	[%rd1], %f331;
	.pragma "used_bytes_mask 4095";
	ld.const.v4.f32 	{%f332, %f333, %f334, %f335}, [%rd56+64];
	sub.rn.f32 	%f336, %f1, %f332;
	sub.rn.f32 	%f337, %f2, %f333;
	sub.rn.f32 	%f338, %f3, %f334;
	mul.rn.f32 	%f339, %f336, %f336;
	mul.rn.f32 	%f340, %f337, %f337;
	add.rn.f32 	%f341, %f339, %f340;
	mul.rn.f32 	%f342, %f338, %f338;
	add.rn.f32 	%f343, %f341, %f342;
	sqrt.rn.f32 	%f344, %f343;
	mul.rn.f32 	%f345, %f344, %f21;
	add.rn.f32 	%f346, %f345, %f23;
	cvt.rni.s32.f32 	%r109, %f346;
	add.s32 	%r110, %r109, %r126;
	mul.wide.s32 	%rd43, %r110, 16;
	add.s64 	%rd44, %rd15, %rd43;
	ld.global.v4.f32 	{%f347, %f348, %f349, %f350}, [%rd44];
	add.rn.f32 	%f351, %f347, %f348;
	add.rn.f32 	%f352, %f349, %f350;
	add.rn.f32 	%f353, %f351, %f352;
	add.f32 	%f354, %f331, %f353;
	st.global.f32 	[%rd1], %f354;
	.pragma "used_bytes_mask 4095";
	ld.const.v4.f32 	{%f355, %f356, %f357, %f358}, [%rd56+80];
	sub.rn.f32 	%f359, %f1, %f355;
	sub.rn.f32 	%f360, %f2, %f356;
	sub.rn.f32 	%f361, %f3, %f357;
	mul.rn.f32 	%f362, %f359, %f359;
	mul.rn.f32 	%f363, %f360, %f360;
	add.rn.f32 	%f364, %f362, %f363;
	mul.rn.f32 	%f365, %f361, %f361;
	add.rn.f32 	%f366, %f364, %f365;
	sqrt.rn.f32 	%f367, %f366;
	mul.rn.f32 	%f368, %f367, %f21;
	add.rn.f32 	%f369, %f368, %f23;
	cvt.rni.s32.f32 	%r111, %f369;
	add.s32 	%r112, %r111, %r125;
	mul.wide.s32 	%rd45, %r112, 16;
	add.s64 	%rd46, %rd15, %rd45;
	ld.global.v4.f32 	{%f370, %f371, %f372, %f373}, [%rd46];
	add.rn.f32 	%f374, %f370, %f371;
	add.rn.f32 	%f375, %f372, %f373;
	add.rn.f32 	%f376, %f374, %f375;
	add.f32 	%f377, %f354, %f376;
	st.global.f32 	[%rd1], %f377;
	.pragma "used_bytes_mask 4095";
	ld.const.v4.f32 	{%f378, %f379, %f380, %f381}, [%rd56+96];
	sub.rn.f32 	%f382, %f1, %f378;
	sub.rn.f32 	%f383, %f2, %f379;
	sub.rn.f32 	%f384, %f3, %f380;
	mul.rn.f32 	%f385, %f382, %f382;
	mul.rn.f32 	%f386, %f383, %f383;
	add.rn.f32 	%f387, %f385, %f386;
	mul.rn.f32 	%f388, %f384, %f384;
	add.rn.f32 	%f389, %f387, %f388;
	sqrt.rn.f32 	%f390, %f389;
	mul.rn.f32 	%f391, %f390, %f21;
	add.rn.f32 	%f392, %f391, %f23;
	cvt.rni.s32.f32 	%r113, %f392;
	add.s32 	%r114, %r113, %r124;
	mul.wide.s32 	%rd47, %r114, 16;
	add.s64 	%rd48, %rd15, %rd47;
	ld.global.v4.f32 	{%f393, %f394, %f395, %f396}, [%rd48];
	add.rn.f32 	%f397, %f393, %f394;
	add.rn.f32 	%f398, %f395, %f396;
	add.rn.f32 	%f399, %f397, %f398;
	add.f32 	%f400, %f377, %f399;
	st.global.f32 	[%rd1], %f400;
	.pragma "used_bytes_mask 4095";
	ld.const.v4.f32 	{%f401, %f402, %f403, %f404}, [%rd56+112];
	sub.rn.f32 	%f405, %f1, %f401;
	sub.rn.f32 	%f406, %f2, %f402;
	sub.rn.f32 	%f407, %f3, %f403;
	mul.rn.f32 	%f408, %f405, %f405;
	mul.rn.f32 	%f409, %f406, %f406;
	add.rn.f32 	%f410, %f408, %f409;
	mul.rn.f32 	%f411, %f407, %f407;
	add.rn.f32 	%f412, %f410, %f411;
	sqrt.rn.f32 	%f413, %f412;
	mul.rn.f32 	%f414, %f413, %f21;
	add.rn.f32 	%f415, %f414, %f23;
	cvt.rni.s32.f32 	%r115, %f415;
	add.s32 	%r116, %r115, %r123;
	mul.wide.s32 	%rd49, %r116, 16;
	add.s64 	%rd50, %rd15, %rd49;
	ld.global.v4.f32 	{%f416, %f417, %f418, %f419}, [%rd50];
	add.rn.f32 	%f420, %f416, %f417;
	add.rn.f32 	%f421, %f418, %f419;
	add.rn.f32 	%f422, %f420, %f421;
	add.f32 	%f423, %f400, %f422;
	st.global.f32 	[%rd1], %f423;
	.pragma "used_bytes_mask 4095";
	ld.const.v4.f32 	{%f424, %f425, %f426, %f427}, [%rd56+128];
	sub.rn.f32 	%f428, %f1, %f424;
	sub.rn.f32 	%f429, %f2, %f425;
	sub.rn.f32 	%f430, %f3, %f426;
	mul.rn.f32 	%f431, %f428, %f428;
	mul.rn.f32 	%f432, %f429, %f429;
	add.rn.f32 	%f433, %f431, %f432;
	mul.rn.f32 	%f434, %f430, %f430;
	add.rn.f32 	%f435, %f433, %f434;
	sqrt.rn.f32 	%f436, %f435;
	mul.rn.f32 	%f437, %f436, %f21;
	add.rn.f32 	%f438, %f437, %f23;
	cvt.rni.s32.f32 	%r117, %f438;
	add.s32 	%r118, %r117, %r122;
	mul.wide.s32 	%rd51, %r118, 16;
	add.s64 	%rd52, %rd15, %rd51;
	ld.global.v4.f32 	{%f439, %f440, %f441, %f442}, [%rd52];
	add.rn.f32 	%f443, %f439, %f440;
	add.rn.f32 	%f444, %f441, %f442;
	add.rn.f32 	%f445, %f443, %f444;
	add.f32 	%f446, %f423, %f445;
	st.global.f32 	[%rd1], %f446;
	.pragma "used_bytes_mask 4095";
	ld.const.v4.f32 	{%f447, %f448, %f449, %f450}, [%rd56+144];
	sub.rn.f32 	%f451, %f1, %f447;
	sub.rn.f32 	%f452, %f2, %f448;
	sub.rn.f32 	%f453, %f3, %f449;
	mul.rn.f32 	%f454, %f451, %f451;
	mul.rn.f32 	%f455, %f452, %f452;
	add.rn.f32 	%f456, %f454, %f455;
	mul.rn.f32 	%f457, %f453, %f453;
	add.rn.f32 	%f458, %f456, %f457;
	sqrt.rn.f32 	%f459, %f458;
	mul.rn.f32 	%f460, %f459, %f21;
	add.rn.f32 	%f461, %f460, %f23;
	cvt.rni.s32.f32 	%r119, %f461;
	add.s32 	%r120, %r119, %r121;
	mul.wide.s32 	%rd53, %r120, 16;
	add.s64 	%rd54, %rd15, %rd53;
	ld.global.v4.f32 	{%f462, %f463, %f464, %f465}, [%rd54];
	add.rn.f32 	%f466, %f462, %f463;
	add.rn.f32 	%f467, %f464, %f465;
	add.rn.f32 	%f468, %f466, %f467;
	add.f32 	%f469, %f446, %f468;
	st.global.f32 	[%rd1], %f469;
	add.s32 	%r141, %r141, 20;
	add.s32 	%r140, %r140, 163820;
	add.s32 	%r139, %r139, 163820;
	add.s32 	%r138, %r138, 163820;
	add.s32 	%r137, %r137, 163820;
	add.s32 	%r136, %r136, 163820;
	add.s32 	%r135, %r135, 163820;
	add.s32 	%r134, %r134, 163820;
	add.s32 	%r133, %r133, 163820;
	add.s32 	%r132, %r132, 163820;
	add.s32 	%r131, %r131, 163820;
	add.s32 	%r130, %r130, 163820;
	add.s32 	%r129, %r129, 163820;
	add.s32 	%r128, %r128, 163820;
	add.s32 	%r127, %r127, 163820;
	add.s32 	%r126, %r126, 163820;
	add.s32 	%r125, %r125, 163820;
	add.s32 	%r124, %r124, 163820;
	add.s32 	%r123, %r123, 163820;
	add.s32 	%r122, %r122, 163820;
	add.s64 	%rd56, %rd56, 320;
	add.s32 	%r121, %r121, 163820;
	setp.ne.s32 	%p1, %r141, 160;
	@%p1 bra 	$L__BB0_1;
	ret;

}
	// .globl	_Z25resetSignalIntensityFieldPf
.visible .entry _Z25resetSignalIntensityFieldPf(
	.param .u64 .ptr .align 1 _Z25resetSignalIntensityFieldPf_param_0
)
{
	.reg .b32 	%r<18>;
	.reg .b64 	%rd<5>;

	ld.param.u64 	%rd1, [_Z25resetSignalIntensityFieldPf_param_0];
	cvta.to.global.u64 	%rd2, %rd1;
	mov.u32 	%r1, %ctaid.x;
	mov.u32 	%r2, %ntid.x;
	mov.u32 	%r3, %tid.x;
	mov.u32 	%r4, %ctaid.y;
	mov.u32 	%r5, %ntid.y;
	mov.u32 	%r6, %tid.y;
	mad.lo.s32 	%r7, %r4, %r5, %r6;
	mov.u32 	%r8, %ctaid.z;
	mov.u32 	%r9, %ntid.z;
	mov.u32 	%r10, %tid.z;
	mad.lo.s32 	%r11, %r8, %r9, %r10;
	shl.b32 	%r12, %r11, 14;
	shl.b32 	%r13, %r7, 7;
	mad.lo.s32 	%r14, %r1, %r2, %r3;
	add.s32 	%r15, %r14, %r13;
	add.s32 	%r16, %r15, %r12;
	mul.wide.s32 	%rd3, %r16, 4;
	add.s64 	%rd4, %rd2, %rd3;
	mov.b32 	%r17, 0;
	st.global.u32 	[%rd4], %r17;
	ret;

}


// ===== COMPILED SASS (sm_100) =====

	.target	sm_100

	.elftype	@"ET_EXEC"


//--------------------- .note.nv.tkinfo           --------------------------
	.section	.note.nv.tkinfo,"",@"SHT_NOTE"
	.sectionflags	@"SHF_NOTE_NV_TKINFO"
	.tkinfo
        /*0018*/ 	.word	0x00000002
        /*0030*/ 	.string	""
        /*0030*/ 	.string	"ptxas"
        /*0030*/ 	.string	"Cuda compilation tools, release 13.0, V13.0.88"
        /*0030*/ 	.string	"Build cuda_13.0.r13.0/compiler.36424714_0"
        /*0030*/ 	.string	"-arch sm_100 -m 64 "



//--------------------- .note.nv.cuinfo           --------------------------
	.section	.note.nv.cuinfo,"",@"SHT_NOTE"
	.sectionflags	@"SHF_NOTE_NV_CUINFO"
        /*0018*/ 	.short	0x0002
        /*001a*/ 	.short	0x0064
        /*001c*/ 	.short	0x0082
	.zero		2


//--------------------- .nv.info                  --------------------------
	.section	.nv.info,"",@"SHT_CUDA_INFO"
	.align	4


	//----- nvinfo : EIATTR_REGCOUNT
	.align		4
        /*0000*/ 	.byte	0x04, 0x2f
        /*0002*/ 	.short	(.L_2 - .L_1)
	.align		4
.L_1:
        /*0004*/ 	.word	index@(_Z23getSignalIntensityFieldPfP6float4S1_)
        /*0008*/ 	.word	0x00000016


	//----- nvinfo : EIATTR_FRAME_SIZE
	.align		4
.L_2:
        /*000c*/ 	.byte	0x04, 0x11
        /*000e*/ 	.short	(.L_4 - .L_3)
	.align		4
.L_3:
        /*0010*/ 	.word	index@($__internal_0_$__cuda_sm20_sqrt_rn_f32_slowpath)
        /*0014*/ 	.word	0x00000000


	//----- nvinfo : EIATTR_FRAME_SIZE
	.align		4
.L_4:
        /*0018*/ 	.byte	0x04, 0x11
        /*001a*/ 	.short	(.L_6 - .L_5)
	.align		4
.L_5:
        /*001c*/ 	.word	index@(_Z23getSignalIntensityFieldPfP6float4S1_)
        /*0020*/ 	.word	0x00000000


	//----- nvinfo : EIATTR_REGCOUNT
	.align		4
.L_6:
        /*0024*/ 	.byte	0x04, 0x2f
        /*0026*/ 	.short	(.L_8 - .L_7)
	.align		4
.L_7:
        /*0028*/ 	.word	index@(_Z25resetSignalIntensityFieldPf)
        /*002c*/ 	.word	0x0000000c


	//----- nvinfo : EIATTR_FRAME_SIZE
	.align		4
.L_8:
        /*0030*/ 	.byte	0x04, 0x11
        /*0032*/ 	.short	(.L_10 - .L_9)
	.align		4
.L_9:
        /*0034*/ 	.word	index@(_Z25resetSignalIntensityFieldPf)
        /*0038*/ 	.word	0x00000000


	//----- nvinfo : EIATTR_MIN_STACK_SIZE
	.align		4
.L_10:
        /*003c*/ 	.byte	0x04, 0x12
        /*003e*/ 	.short	(.L_12 - .L_11)
	.align		4
.L_11:
        /*0040*/ 	.word	index@(_Z25resetSignalIntensityFieldPf)
        /*0044*/ 	.word	0x00000000


	//----- nvinfo : EIATTR_MIN_STACK_SIZE
	.align		4
.L_12:
        /*0048*/ 	.byte	0x04, 0x12
        /*004a*/ 	.short	(.L_14 - .L_13)
	.align		4
.L_13:
        /*004c*/ 	.word	index@(_Z23getSignalIntensityFieldPfP6float4S1_)
        /*0050*/ 	.word	0x00000000
.L_14:


//--------------------- .nv.compat                --------------------------
	.section	.nv.compat,"",@"SHT_CUDA_COMPAT_INFO"
	.align	4
        /*0000*/ 	.byte	0x02, 0x09, 0x00, 0x00, 0x02, 0x02, 0x01, 0x00, 0x02, 0x05, 0x05, 0x00, 0x03, 0x07, 0x01, 0x01
        /*0010*/ 	.byte	0x02, 0x03, 0x00, 0x00, 0x02, 0x06, 0x01, 0x00, 0x04, 0x0b, 0x08, 0x00, 0x01, 0x00, 0x00, 0x00
        /*0020*/ 	.byte	0x00, 0x00, 0x00, 0x00


//--------------------- .nv.info._Z25resetSignalIntensityFieldPf --------------------------
	.section	.nv.info._Z25resetSignalIntensityFieldPf,"",@"SHT_CUDA_INFO"
	.sectionflags	@""
	.align	4


	//----- nvinfo : EIATTR_CUDA_API_VERSION
	.align		4
        /*0000*/ 	.byte	0x04, 0x37
        /*0002*/ 	.short	(.L_16 - .L_15)
.L_15:
        /*0004*/ 	.word	0x00000082


	//----- nvinfo : EIATTR_KPARAM_INFO
	.align		4
.L_16:
        /*0008*/ 	.byte	0x04, 0x17
        /*000a*/ 	.short	(.L_18 - .L_17)
.L_17:
        /*000c*/ 	.word	0x00000000
        /*0010*/ 	.short	0x0000
        /*0012*/ 	.short	0x0000
        /*0014*/ 	.byte	0x00, 0xf5, 0x21, 0x00


	//----- nvinfo : EIATTR_SPARSE_MMA_MASK
	.align		4
.L_18:
        /*0018*/ 	.byte	0x03, 0x50
        /*001a*/ 	.short	0x0000


	//----- nvinfo : EIATTR_MAXREG_COUNT
	.align		4
        /*001c*/ 	.byte	0x03, 0x1b
        /*001e*/ 	.short	0x00ff


	//----- nvinfo : EIATTR_MERCURY_ISA_VERSION
	.align		4
        /*0020*/ 	.byte	0x03, 0x5f
        /*0022*/ 	.short	0x0101


	//----- nvinfo : EIATTR_VRC_CTA_INIT_COUNT
	.align		4
        /*0024*/ 	.byte	0x02, 0x4a
	.zero		1
	.zero		1


	//----- nvinfo : EIATTR_EXIT_INSTR_OFFSETS
	.align		4
        /*0028*/ 	.byte	0x04, 0x1c
        /*002a*/ 	.short	(.L_20 - .L_19)


	//   ....[0]....
.L_19:
        /*002c*/ 	.word	0x00000130


	//----- nvinfo : EIATTR_CBANK_PARAM_SIZE
	.align		4
.L_20:
        /*0030*/ 	.byte	0x03, 0x19
        /*0032*/ 	.short	0x0008


	//----- nvinfo : EIATTR_PARAM_CBANK
	.align		4
        /*0034*/ 	.byte	0x04, 0x0a
        /*0036*/ 	.short	(.L_22 - .L_21)
	.align		4
.L_21:
        /*0038*/ 	.word	index@(.nv.constant0._Z25resetSignalIntensityFieldPf)
        /*003c*/ 	.short	0x0380
        /*003e*/ 	.short	0x0008


	//----- nvinfo : EIATTR_SW_WAR
	.align		4
.L_22:
        /*0040*/ 	.byte	0x04, 0x36
        /*0042*/ 	.short	(.L_24 - .L_23)
.L_23:
        /*0044*/ 	.word	0x00000008
.L_24:


//--------------------- .nv.info._Z23getSignalIntensityFieldPfP6float4S1_ --------------------------
	.section	.nv.info._Z23getSignalIntensityFieldPfP6float4S1_,"",@"SHT_CUDA_INFO"
	.sectionflags	@""
	.align	4


	//----- nvinfo : EIATTR_CUDA_API_VERSION
	.align		4
        /*0000*/ 	.byte	0x04, 0x37
        /*0002*/ 	.short	(.L_26 - .L_25)
.L_25:
        /*0004*/ 	.word	0x00000082


	//----- nvinfo : EIATTR_KPARAM_INFO
	.align		4
.L_26:
        /*0008*/ 	.byte	0x04, 0x17
        /*000a*/ 	.short	(.L_28 - .L_27)
.L_27:
        /*000c*/ 	.word	0x00000000
        /*0010*/ 	.short	0x0002
        /*0012*/ 	.short	0x0010
        /*0014*/ 	.byte	0x00, 0xf5, 0x21, 0x00


	//----- nvinfo : EIATTR_KPARAM_INFO
	.align		4
.L_28:
        /*0018*/ 	.byte	0x04, 0x17
        /*001a*/ 	.short	(.L_30 - .L_29)
.L_29:
        /*001c*/ 	.word	0x00000000
        /*0020*/ 	.short	0x0001
        /*0022*/ 	.short	0x0008
        /*0024*/ 	.byte	0x00, 0xf5, 0x21, 0x00


	//----- nvinfo : EIATTR_KPARAM_INFO
	.align		4
.L_30:
        /*0028*/ 	.byte	0x04, 0x17
        /*002a*/ 	.short	(.L_32 - .L_31)
.L_31:
        /*002c*/ 	.word	0x00000000
        /*0030*/ 	.short	0x0000
        /*0032*/ 	.short	0x0000
        /*0034*/ 	.byte	0x00, 0xf5, 0x21, 0x00


	//----- nvinfo : EIATTR_SPARSE_MMA_MASK
	.align		4
.L_32:
        /*0038*/ 	.byte	0x03, 0x50
        /*003a*/ 	.short	0x0000


	//----- nvinfo : EIATTR_MAXREG_COUNT
	.align		4
        /*003c*/ 	.byte	0x03, 0x1b
        /*003e*/ 	.short	0x00ff


	//----- nvinfo : EIATTR_MERCURY_ISA_VERSION
	.align		4
        /*0040*/ 	.byte	0x03, 0x5f
        /*0042*/ 	.short	0x0101


	//----- nvinfo : EIATTR_UNUSED_LOAD_BYTE_OFFSET
	.align		4
        /*0044*/ 	.byte	0x04, 0x44
        /*0046*/ 	.short	(.L_34 - .L_33)


	//   ....[0]....
.L_33:
        /*0048*/ 	.word	0x00000160
        /*004c*/ 	.word	0x00000fff


	//----- nvinfo : EIATTR_VRC_CTA_INIT_COUNT
	.align		4
.L_34:
        /*0050*/ 	.byte	0x02, 0x4a
	.zero		1
	.zero		1


	//----- nvinfo : EIATTR_EXIT_INSTR_OFFSETS
	.align		4
        /*0054*/ 	.byte	0x04, 0x1c
        /*0056*/ 	.short	(.L_36 - .L_35)


	//   ....[0]....
.L_35:
        /*0058*/ 	.word	0x00003050


	//----- nvinfo : EIATTR_CRS_STACK_SIZE
	.align		4
.L_36:
        /*005c*/ 	.byte	0x04, 0x1e
        /*005e*/ 	.short	(.L_38 - .L_37)
.L_37:
        /*0060*/ 	.word	0x00000000


	//----- nvinfo : EIATTR_CBANK_PARAM_SIZE
	.align		4
.L_38:
        /*0064*/ 	.byte	0x03, 0x19
        /*0066*/ 	.short	0x0018


	//----- nvinfo : EIATTR_PARAM_CBANK
	.align		4
        /*0068*/ 	.byte	0x04, 0x0a
        /*006a*/ 	.short	(.L_40 - .L_39)
	.align		4
.L_39:
        /*006c*/ 	.word	index@(.nv.constant0._Z23getSignalIntensityFieldPfP6float4S1_)
        /*0070*/ 	.short	0x0380
        /*0072*/ 	.short	0x0018


	//----- nvinfo : EIATTR_SW_WAR
	.align		4
.L_40:
        /*0074*/ 	.byte	0x04, 0x36
        /*0076*/ 	.short	(.L_42 - .L_41)
.L_41:
        /*0078*/ 	.word	0x00000008
.L_42:


//--------------------- .nv.callgraph             --------------------------
	.section	.nv.callgraph,"",@"SHT_CUDA_CALLGRAPH"
	.align	4
	.sectionentsize	8
	.align		4
        /*0000*/ 	.word	0x00000000
	.align		4
        /*0004*/ 	.word	0xffffffff
	.align		4
        /*0008*/ 	.word	0x00000000
	.align		4
        /*000c*/ 	.word	0xfffffffe
	.align		4
        /*0010*/ 	.word	0x00000000
	.align		4
        /*0014*/ 	.word	0xfffffffd
	.align		4
        /*0018*/ 	.word	0x00000000
	.align		4
        /*001c*/ 	.word	0xfffffffc


//--------------------- .nv.constant3             --------------------------
	.section	.nv.constant3,"a",@progbits
	.align	16
.nv.constant3:
	.type		arxyz,@object
	.size		arxyz,(.L_0 - arxyz)
arxyz:
	.zero		2560
.L_0:


//--------------------- .text._Z25resetSignalIntensityFieldPf --------------------------
	.section	.text._Z25resetSignalIntensityFieldPf,"ax",@progbits
	.align	128
        .global         _Z25resetSignalIntensityFieldPf
        .type           _Z25resetSignalIntensityFieldPf,@function
        .size           _Z25resetSignalIntensityFieldPf,(.L_x_66 - _Z25resetSignalIntensityFieldPf)
        .other          _Z25resetSignalIntensityFieldPf,@"STO_CUDA_ENTRY STV_DEFAULT"
_Z25resetSignalIntensityFieldPf:
.text._Z25resetSignalIntensityFieldPf:
[----:B------:R-:W-:Y:S01]  /*0000*/  LDC R1, c[0x0][0x37c] ;  /* 0x0000df00ff017b82 */ /* 0x000fe20000000800 */
[----:B------:R-:W0:Y:S07]  /*0010*/  S2R R0, SR_TID.X ;  /* 0x0000000000007919 */ /* 0x000e2e0000002100 */
[----:B------:R-:W0:Y:S01]  /*0020*/  S2UR UR4, SR_CTAID.X ;  /* 0x00000000000479c3 */ /* 0x000e220000002500 */
[----:B------:R-:W1:Y:S01]  /*0030*/  S2R R7, SR_TID.Y ;  /* 0x0000000000077919 */ /* 0x000e620000002200 */
[----:B------:R-:W2:Y:S06]  /*0040*/  S2R R9, SR_TID.Z ;  /* 0x0000000000097919 */ /* 0x000eac0000002300 */
[----:B------:R-:W0:Y:S08]  /*0050*/  LDC R5, c[0x0][0x360] ;  /* 0x0000d800ff057b82 */ /* 0x000e300000000800 */
[----:B------:R-:W1:Y:S08]  /*0060*/  S2UR UR5, SR_CTAID.Y ;  /* 0x00000000000579c3 */ /* 0x000e700000002600 */
[----:B------:R-:W1:Y:S08]  /*0070*/  LDC R4, c[0x0][0x364] ;  /* 0x0000d900ff047b82 */ /* 0x000e700000000800 */
[----:B------:R-:W2:Y:S01]  /*0080*/  S2UR UR6, SR_CTAID.Z ;  /* 0x00000000000679c3 */ /* 0x000ea20000002700 */
[----:B0-----:R-:W-:-:S07]  /*0090*/  IMAD R5, R5, UR4, R0 ;  /* 0x0000000405057c24 */ /* 0x001fce000f8e0200 */
[----:B------:R-:W2:Y:S08]  /*00a0*/  LDC R6, c[0x0][0x368] ;  /* 0x0000da00ff067b82 */ /* 0x000eb00000000800 */
[----:B------:R-:W0:Y:S01]  /*00b0*/  LDC.64 R2, c[0x0][0x380] ;  /* 0x0000e000ff027b82 */ /* 0x000e220000000a00 */
[----:B-1----:R-:W-:Y:S01]  /*00c0*/  IMAD R0, R4, UR5, R7 ;  /* 0x0000000504007c24 */ /* 0x002fe2000f8e0207 */
[----:B------:R-:W1:Y:S04]  /*00d0*/  LDCU.64 UR4, c[0x0][0x358] ;  /* 0x00006b00ff0477ac */ /* 0x000e680008000a00 */
[----:B------:R-:W-:Y:S01]  /*00e0*/  LEA R5, R0, R5, 0x7 ;  /* 0x0000000500057211 */ /* 0x000fe200078e38ff */
[----:B--2---:R-:W-:-:S05]  /*00f0*/  IMAD R4, R6, UR6, R9 ;  /* 0x0000000606047c24 */ /* 0x004fca000f8e0209 */
[----:B------:R-:W-:-:S05]  /*0100*/  LEA R5, R4, R5, 0xe ;  /* 0x0000000504057211 */ /* 0x000fca00078e70ff */
[----:B0-----:R-:W-:-:S05]  /*0110*/  IMAD.WIDE R2, R5, 0x4, R2 ;  /* 0x0000000405027825 */ /* 0x001fca00078e0202 */
[----:B-1----:R-:W-:Y:S01]  /*0120*/  STG.E desc[UR4][R2.64], RZ ;  /* 0x000000ff02007986 */ /* 0x002fe2000c101904 */
[----:B------:R-:W-:Y:S05]  /*0130*/  EXIT ;  /* 0x000000000000794d */ /* 0x000fea0003800000 */
.L_x_0:
[----:B------:R-:W-:-:S00]  /*0140*/  BRA `(.L_x_0) ;  /* 0xfffffffc00fc7947 */ /* 0x000fc0000383ffff */
[----:B------:R-:W-:-:S00]  /*0150*/  NOP ;  /* 0x0000000000007918 */ /* 0x000fc00000000000 */
        /* <DEDUP_REMOVED lines=10> */
.L_x_66:


//--------------------- .text._Z23getSignalIntensityFieldPfP6float4S1_ --------------------------
	.section	.text._Z23getSignalIntensityFieldPfP6float4S1_,"ax",@progbits
	.align	128
        .global         _Z23getSignalIntensityFieldPfP6float4S1_
        .type           _Z23getSignalIntensityFieldPfP6float4S1_,@function
        .size           _Z23getSignalIntensityFieldPfP6float4S1_,(.L_x_65 - _Z23getSignalIntensityFieldPfP6float4S1_)
        .other          _Z23getSignalIntensityFieldPfP6float4S1_,@"STO_CUDA_ENTRY STV_DEFAULT"
_Z23getSignalIntensityFieldPfP6float4S1_:
.text._Z23getSignalIntensityFieldPfP6float4S1_:
[----:B------:R-:W-:Y:S01]  /*0000*/  LDC R1, c[0x0][0x37c] ;  /* 0x0000df00ff017b82 */ /* 0x000fe20000000800 */
[----:B------:R-:W0:Y:S07]  /*0010*/  S2R R11, SR_TID.Y ;  /* 0x00000000000b7919 */ /* 0x000e2e0000002200 */
[----:B------:R-:W1:Y:S01]  /*0020*/  LDC R7, c[0x0][0x360] ;  /* 0x0000d800ff077b82 */ /* 0x000e620000000800 */
[----:B------:R-:W2:Y:S01]  /*0030*/  S2R R3, SR_TID.X ;  /* 0x0000000000037919 */ /* 0x000ea20000002100 */
[----:B------:R-:W3:Y:S06]  /*0040*/  S2R R13, SR_TID.Z ;  /* 0x00000000000d7919 */ /* 0x000eec0000002300 */
[----:B------:R-:W0:Y:S08]  /*0050*/  S2UR UR5, SR_CTAID.Y ;  /* 0x00000000000579c3 */ /* 0x000e300000002600 */
[----:B------:R-:W0:Y:S08]  /*0060*/  LDC R0, c[0x0][0x364] ;  /* 0x0000d900ff007b82 */ /* 0x000e300000000800 */
[----:B------:R-:W4:Y:S08]  /*0070*/  S2UR UR4, SR_CTAID.X ;  /* 0x00000000000479c3 */ /* 0x000f300000002500 */
[----:B------:R-:W3:Y:S08]  /*0080*/  S2UR UR6, SR_CTAID.Z ;  /* 0x00000000000679c3 */ /* 0x000ef00000002700 */
[----:B------:R-:W3:Y:S01]  /*0090*/  LDC R2, c[0x0][0x368] ;  /* 0x0000da00ff027b82 */ /* 0x000ee20000000800 */
[----:B0-----:R-:W-:-:S05]  /*00a0*/  IMAD R0, R0, UR5, R11 ;  /* 0x0000000500007c24 */ /* 0x001fca000f8e020b */
[----:B--2---:R-:W-:Y:S02]  /*00b0*/  LEA R3, R0, R3, 0x7 ;  /* 0x0000000300037211 */ /* 0x004fe400078e38ff */
[----:B------:R-:W0:Y:S01]  /*00c0*/  LDC.64 R4, c[0x0][0x390] ;  /* 0x0000e400ff047b82 */ /* 0x000e220000000a00 */
[----:B----4-:R-:W-:-:S04]  /*00d0*/  USHF.L.U32 UR4, UR4, 0x8, URZ ;  /* 0x0000000804047899 */ /* 0x010fc800080006ff */
[----:B------:R-:W-:-:S03]  /*00e0*/  USHF.R.S32.HI UR4, URZ, 0x8, UR4 ;  /* 0x00000008ff047899 */ /* 0x000fc60008011404 */
[----:B------:R-:W2:Y:S01]  /*00f0*/  LDC.64 R8, c[0x0][0x380] ;  /* 0x0000e000ff087b82 */ /* 0x000ea20000000a00 */
[----:B---3--:R-:W-:Y:S01]  /*0100*/  IMAD R0, R2, UR6, R13 ;  /* 0x0000000602007c24 */ /* 0x008fe2000f8e020d */
[----:B------:R-:W3:Y:S04]  /*0110*/  LDCU.64 UR6, c[0x0][0x358] ;  /* 0x00006b00ff0677ac */ /* 0x000ee80008000a00 */
[----:B------:R-:W-:-:S05]  /*0120*/  LEA R0, R0, R3, 0xe ;  /* 0x0000000300007211 */ /* 0x000fca00078e70ff */
[----:B-1----:R-:W-:-:S04]  /*0130*/  IMAD R3, R7, UR4, R0 ;  /* 0x0000000407037c24 */ /* 0x002fc8000f8e0200 */
[----:B0-----:R-:W-:-:S04]  /*0140*/  IMAD.WIDE R4, R3, 0x10, R4 ;  /* 0x0000001003047825 */ /* 0x001fc800078e0204 */
[----:B--2---:R-:W-:Y:S02]  /*0150*/  IMAD.WIDE R8, R3, 0x4, R8 ;  /* 0x0000000403087825 */ /* 0x004fe400078e0208 */
[----:B---3--:R-:W5:Y:S01]  /*0160*/  LDG.E.128 R4, desc[UR6][R4.64] ;  /* 0x0000000604047981 */ /* 0x008f62000c1e1d00 */
[----:B------:R-:W0:Y:S03]  /*0170*/  LDC.64 R2, c[0x0][0x388] ;  /* 0x0000e200ff027b82 */ /* 0x000e260000000a00 */
[----:B------:R1:W5:Y:S01]  /*0180*/  LDG.E R15, desc[UR6][R8.64] ;  /* 0x00000006080f7981 */ /* 0x000362000c1e1900 */
[----:B------:R-:W-:Y:S01]  /*0190*/  UMOV UR8, 0xa0 ;  /* 0x000000a000087882 */ /* 0x000fe20000000000 */
[----:B------:R-:W-:Y:S01]  /*01a0*/  UMOV UR4, URZ ;  /* 0x000000ff00047c82 */ /* 0x000fe20008000000 */
[----:B------:R-:W-:Y:S01]  /*01b0*/  UMOV UR9, 0x1fff ;  /* 0x00001fff00097882 */ /* 0x000fe20000000000 */
        /* <DEDUP_REMOVED lines=18> */
[----:B-1----:R-:W-:-:S05]  /*02e0*/  UMOV UR5, URZ ;  /* 0x000000ff00057c82 */ /* 0x002fca0008000000 */
.L_x_62:
[----:B-1----:R-:W1:Y:S01]  /*02f0*/  LDCU.64 UR28, c[0x3][UR8+-0xa0] ;  /* 0x00ffec00081c77ac */ /* 0x002e620008000a00 */
[----:B------:R-:W-:Y:S01]  /*0300*/  BSSY.RECONVERGENT B0, `(.L_x_1) ;  /* 0x0000016000007945 */ /* 0x000fe20003800200 */
[----:B------:R-:W2:Y:S01]  /*0310*/  LDCU UR30, c[0x3][UR8+-0x98] ;  /* 0x00ffed00081e77ac */ /* 0x000ea20008000800 */
[----:B-1---5:R-:W-:Y:S01]  /*0320*/  FADD R0, R4, -UR28 ;  /* 0x8000001c04007e21 */ /* 0x022fe20008000000 */
[----:B------:R-:W-:Y:S01]  /*0330*/  FADD R7, R5, -UR29 ;  /* 0x8000001d05077e21 */ /* 0x000fe20008000000 */
[----:B--2---:R-:W-:Y:S02]  /*0340*/  FADD R10, R6, -UR30 ;  /* 0x8000001e060a7e21 */ /* 0x004fe40008000000 */
[----:B------:R-:W-:Y:S01]  /*0350*/  FMUL R0, R0, R0 ;  /* 0x0000000000007220 */ /* 0x000fe20000400000 */
[----:B------:R-:W-:Y:S01]  /*0360*/  FMUL R7, R7, R7 ;  /* 0x0000000707077220 */ /* 0x000fe20000400000 */
[----:B------:R-:W-:-:S03]  /*0370*/  FMUL R11, R10, R10 ;  /* 0x0000000a0a0b7220 */ /* 0x000fc60000400000 */
[----:B------:R-:W-:-:S04]  /*0380*/  FADD R0, R0, R7 ;  /* 0x0000000700007221 */ /* 0x000fc80000000000 */
[----:B------:R-:W-:-:S04]  /*0390*/  FADD R11, R0, R11 ;  /* 0x0000000b000b7221 */ /* 0x000fc80000000000 */
[----:B------:R1:W2:Y:S01]  /*03a0*/  MUFU.RSQ R10, R11 ;  /* 0x0000000b000a7308 */ /* 0x0002a20000001400 */
[----:B------:R-:W-:-:S04]  /*03b0*/  IADD3 R0, PT, PT, R11, -0xd000000, RZ ;  /* 0xf30000000b007810 */ /* 0x000fc80007ffe0ff */
[----:B------:R-:W-:-:S13]  /*03c0*/  ISETP.GT.U32.AND P0, PT, R0, 0x727fffff, PT ;  /* 0x727fffff0000780c */ /* 0x000fda0003f04070 */
[----:B-12---:R-:W-:Y:S05]  /*03d0*/  @!P0 BRA `(.L_x_2) ;  /* 0x0000000000108947 */ /* 0x006fea0003800000 */
[----:B------:R-:W-:Y:S02]  /*03e0*/  MOV R0, R11 ;  /* 0x0000000b00007202 */ /* 0x000fe40000000f00 */
[----:B------:R-:W-:-:S07]  /*03f0*/  MOV R10, 0x410 ;  /* 0x00000410000a7802 */ /* 0x000fce0000000f00 */
[----:B0-----:R-:W-:Y:S05]  /*0400*/  CALL.REL.NOINC `($__internal_0_$__cuda_sm20_sqrt_rn_f32_slowpath) ;  /* 0x0000002c00147944 */ /* 0x001fea0003c00000 */
[----:B------:R-:W-:Y:S05]  /*0410*/  BRA `(.L_x_3) ;  /* 0x0000000000107947 */ /* 0x000fea0003800000 */
.L_x_2:
[----:B------:R-:W-:Y:S01]  /*0420*/  FMUL.FTZ R0, R11, R10 ;  /* 0x0000000a0b007220 */ /* 0x000fe20000410000 */
[----:B------:R-:W-:-:S03]  /*0430*/  FMUL.FTZ R10, R10, 0.5 ;  /* 0x3f0000000a0a7820 */ /* 0x000fc60000410000 */
[----:B------:R-:W-:-:S04]  /*0440*/  FFMA R7, -R0, R0, R11 ;  /* 0x0000000000077223 */ /* 0x000fc8000000010b */
[----:B------:R-:W-:-:S07]  /*0450*/  FFMA R0, R7, R10, R0 ;  /* 0x0000000a07007223 */ /* 0x000fce0000000000 */
.L_x_3:
[----:B------:R-:W-:Y:S05]  /*0460*/  BSYNC.RECONVERGENT B0 ;  /* 0x0000000000007941 */ /* 0x000fea0003800200 */
.L_x_1:
[----:B------:R-:W-:Y:S01]  /*0470*/  FMUL R0, R0, 13.513513565063476562 ;  /* 0x4158375a00007820 */ /* 0x000fe20000400000 */
[----:B------:R-:W1:Y:S03]  /*0480*/  LDCU.64 UR28, c[0x3][UR8+-0x90] ;  /* 0x00ffee00081c77ac */ /* 0x000e660008000a00 */
[----:B------:R-:W-:-:S06]  /*0490*/  FADD R0, R0, 2234 ;  /* 0x450ba00000007421 */ /* 0x000fcc0000000000 */
[----:B------:R-:W2:Y:S02]  /*04a0*/  F2I.NTZ R0, R0 ;  /* 0x0000000000007305 */ /* 0x000ea40000203100 */
[----:B--2---:R-:W-:-:S05]  /*04b0*/  IADD3 R11, PT, PT, R0, UR4, RZ ;  /* 0x00000004000b7c10 */ /* 0x004fca000fffe0ff */
[----:B0-----:R-:W-:-:S05]  /*04c0*/  IMAD.WIDE R10, R11, 0x10, R2 ;  /* 0x000000100b0a7825 */ /* 0x001fca00078e0202 */
[----:B------:R0:W2:Y:S01]  /*04d0*/  LDG.E.128 R16, desc[UR6][R10.64] ;  /* 0x000000060a107981 */ /* 0x0000a2000c1e1d00 */
[----:B------:R-:W3:Y:S01]  /*04e0*/  LDCU UR30, c[0x3][UR8+-0x88] ;  /* 0x00ffef00081e77ac */ /* 0x000ee20008000800 */
[----:B-1----:R-:W-:Y:S01]  /*04f0*/  FADD R7, R4, -UR28 ;  /* 0x8000001c04077e21 */ /* 0x002fe20008000000 */
[----:B------:R-:W-:Y:S01]  /*0500*/  FADD R12, R5, -UR29 ;  /* 0x8000001d050c7e21 */ /* 0x000fe20008000000 */
[----:B------:R-:W-:Y:S02]  /*0510*/  BSSY.RECONVERGENT B0, `(.L_x_4) ;  /* 0x0000018000007945 */ /* 0x000fe40003800200 */
[----:B------:R-:W-:Y:S01]  /*0520*/  FMUL R7, R7, R7 ;  /* 0x0000000707077220 */ /* 0x000fe20000400000 */
[----:B------:R-:W-:-:S04]  /*0530*/  FMUL R12, R12, R12 ;  /* 0x0000000c0c0c7220 */ /* 0x000fc80000400000 */
[----:B------:R-:W-:Y:S01]  /*0540*/  FADD R7, R7, R12 ;  /* 0x0000000c07077221 */ /* 0x000fe20000000000 */
[----:B---3--:R-:W-:-:S04]  /*0550*/  FADD R0, R6, -UR30 ;  /* 0x8000001e06007e21 */ /* 0x008fc80008000000 */
[----:B------:R-:W-:-:S04]  /*0560*/  FMUL R0, R0, R0 ;  /* 0x0000000000007220 */ /* 0x000fc80000400000 */
[----:B------:R-:W-:-:S04]  /*0570*/  FADD R7, R7, R0 ;  /* 0x0000000007077221 */ /* 0x000fc80000000000 */
[----:B0-----:R0:W1:Y:S01]  /*0580*/  MUFU.RSQ R10, R7 ;  /* 0x00000007000a7308 */ /* 0x0010620000001400 */
[----:B------:R-:W-:-:S04]  /*0590*/  IADD3 R0, PT, PT, R7, -0xd000000, RZ ;  /* 0xf300000007007810 */ /* 0x000fc80007ffe0ff */
[----:B------:R-:W-:Y:S01]  /*05a0*/  ISETP.GT.U32.AND P0, PT, R0, 0x727fffff, PT ;  /* 0x727fffff0000780c */ /* 0x000fe20003f04070 */
[----:B--2---:R-:W-:Y:S01]  /*05b0*/  FADD R16, R16, R17 ;  /* 0x0000001110107221 */ /* 0x004fe20000000000 */
[----:B------:R-:W-:-:S04]  /*05c0*/  FADD R19, R18, R19 ;  /* 0x0000001312137221 */ /* 0x000fc80000000000 */
[----:B------:R-:W-:-:S04]  /*05d0*/  FADD R16, R16, R19 ;  /* 0x0000001310107221 */ /* 0x000fc80000000000 */
[----:B------:R-:W-:-:S05]  /*05e0*/  FADD R15, R16, R15 ;  /* 0x0000000f100f7221 */ /* 0x000fca0000000000 */
[----:B------:R0:W-:Y:S01]  /*05f0*/  STG.E desc[UR6][R8.64], R15 ;  /* 0x0000000f08007986 */ /* 0x0001e2000c101906 */
[----:B-1----:R-:W-:Y:S05]  /*0600*/  @!P0 BRA `(.L_x_5) ;  /* 0x0000000000108947 */ /* 0x002fea0003800000 */
[----:B------:R-:W-:Y:S02]  /*0610*/  MOV R0, R7 ;  /* 0x0000000700007202 */ /* 0x000fe40000000f00 */
[----:B------:R-:W-:-:S07]  /*0620*/  MOV R10, 0x640 ;  /* 0x00000640000a7802 */ /* 0x000fce0000000f00 */
[----:B0-----:R-:W-:Y:S05]  /*0630*/  CALL.REL.NOINC `($__internal_0_$__cuda_sm20_sqrt_rn_f32_slowpath) ;  /* 0x0000002800887944 */ /* 0x001fea0003c00000 */
[----:B------:R-:W-:Y:S05]  /*0640*/  BRA `(.L_x_6) ;  /* 0x0000000000107947 */ /* 0x000fea0003800000 */
.L_x_5:
[----:B------:R-:W-:Y:S01]  /*0650*/  FMUL.FTZ R0, R7, R10 ;  /* 0x0000000a07007220 */ /* 0x000fe20000410000 */
[----:B------:R-:W-:-:S03]  /*0660*/  FMUL.FTZ R10, R10, 0.5 ;  /* 0x3f0000000a0a7820 */ /* 0x000fc60000410000 */
[----:B0-----:R-:W-:-:S04]  /*0670*/  FFMA R7, -R0, R0, R7 ;  /* 0x0000000000077223 */ /* 0x001fc80000000107 */
[----:B------:R-:W-:-:S07]  /*0680*/  FFMA R0, R7, R10, R0 ;  /* 0x0000000a07007223 */ /* 0x000fce0000000000 */
.L_x_6:
[----:B------:R-:W-:Y:S05]  /*0690*/  BSYNC.RECONVERGENT B0 ;  /* 0x0000000000007941 */ /* 0x000fea0003800200 */
.L_x_4:
[----:B------:R-:W-:Y:S01]  /*06a0*/  FMUL R0, R0, 13.513513565063476562 ;  /* 0x4158375a00007820 */ /* 0x000fe20000400000 */
[----:B------:R-:W0:Y:S03]  /*06b0*/  LDCU.64 UR28, c[0x3][UR8+-0x80] ;  /* 0x00fff000081c77ac */ /* 0x000e260008000a00 */
[----:B------:R-:W-:-:S06]  /*06c0*/  FADD R0, R0, 2234 ;  /* 0x450ba00000007421 */ /* 0x000fcc0000000000 */
[----:B------:R-:W1:Y:S02]  /*06d0*/  F2I.NTZ R0, R0 ;  /* 0x0000000000007305 */ /* 0x000e640000203100 */
[----:B-1----:R-:W-:-:S05]  /*06e0*/  IADD3 R11, PT, PT, R0, UR9, RZ ;  /* 0x00000009000b7c10 */ /* 0x002fca000fffe0ff */
[----:B------:R-:W-:-:S05]  /*06f0*/  IMAD.WIDE R10, R11, 0x10, R2 ;  /* 0x000000100b0a7825 */ /* 0x000fca00078e0202 */
[----:B------:R1:W2:Y:S01]  /*0700*/  LDG.E.128 R16, desc[UR6][R10.64] ;  /* 0x000000060a107981 */ /* 0x0002a2000c1e1d00 */
[----:B------:R-:W3:Y:S01]  /*0710*/  LDCU UR30, c[0x3][UR8+-0x78] ;  /* 0x00fff100081e77ac */ /* 0x000ee20008000800 */
[----:B0-----:R-:W-:Y:S01]  /*0720*/  FADD R7, R4, -UR28 ;  /* 0x8000001c04077e21 */ /* 0x001fe20008000000 */
        /* <DEDUP_REMOVED lines=8> */
[----:B-1----:R0:W1:Y:S01]  /*07b0*/  MUFU.RSQ R10, R7 ;  /* 0x00000007000a7308 */ /* 0x0020620000001400 */
        /* <DEDUP_REMOVED lines=12> */
.L_x_8:
[----:B------:R-:W-:Y:S01]  /*0880*/  FMUL.FTZ R0, R7, R10 ;  /* 0x0000000a07007220 */ /* 0x000fe20000410000 */
[----:B------:R-:W-:-:S03]  /*0890*/  FMUL.FTZ R10, R10, 0.5 ;  /* 0x3f0000000a0a7820 */ /* 0x000fc60000410000 */
[----:B0-----:R-:W-:-:S04]  /*08a0*/  FFMA R7, -R0, R0, R7 ;  /* 0x0000000000077223 */ /* 0x001fc80000000107 */
[----:B------:R-:W-:-:S07]  /*08b0*/  FFMA R0, R7, R10, R0 ;  /* 0x0000000a07007223 */ /* 0x000fce0000000000 */
.L_x_9:
[----:B------:R-:W-:Y:S05]  /*08c0*/  BSYNC.RECONVERGENT B0 ;  /* 0x0000000000007941 */ /* 0x000fea0003800200 */
.L_x_7:
        /* <DEDUP_REMOVED lines=30> */
.L_x_11:
[----:B------:R-:W-:Y:S01]  /*0ab0*/  FMUL.FTZ R0, R7, R10 ;  /* 0x0000000a07007220 */ /* 0x000fe20000410000 */
[----:B------:R-:W-:-:S03]  /*0ac0*/  FMUL.FTZ R10, R10, 0.5 ;  /* 0x3f0000000a0a7820 */ /* 0x000fc60000410000 */
[----:B0-----:R-:W-:-:S04]  /*0ad0*/  FFMA R7, -R0, R0, R7 ;  /* 0x0000000000077223 */ /* 0x001fc80000000107 */
[----:B------:R-:W-:-:S07]  /*0ae0*/  FFMA R0, R7, R10, R0 ;  /* 0x0000000a07007223 */ /* 0x000fce0000000000 */
.L_x_12:
[----:B------:R-:W-:Y:S05]  /*0af0*/  BSYNC.RECONVERGENT B0 ;  /* 0x0000000000007941 */ /* 0x000fea0003800200 */
.L_x_10:
        /* <DEDUP_REMOVED lines=30> */
.L_x_14:
[----:B------:R-:W-:Y:S01]  /*0ce0*/  FMUL.FTZ R0, R7, R10 ;  /* 0x0000000a07007220 */ /* 0x000fe20000410000 */
[----:B------:R-:W-:-:S03]  /*0cf0*/  FMUL.FTZ R10, R10, 0.5 ;  /* 0x3f0000000a0a7820 */ /* 0x000fc60000410000 */
[----:B0-----:R-:W-:-:S04]  /*0d00*/  FFMA R7, -R0, R0, R7 ;  /* 0x0000000000077223 */ /* 0x001fc80000000107 */
[----:B------:R-:W-:-:S07]  /*0d10*/  FFMA R0, R7, R10, R0 ;  /* 0x0000000a07007223 */ /* 0x000fce0000000000 */
.L_x_15:
[----:B------:R-:W-:Y:S05]  /*0d20*/  BSYNC.RECONVERGENT B0 ;  /* 0x0000000000007941 */ /* 0x000fea0003800200 */
.L_x_13:
        /* <DEDUP_REMOVED lines=30> */
.L_x_17:
[----:B------:R-:W-:Y:S01]  /*0f10*/  FMUL.FTZ R0, R7, R10 ;  /* 0x0000000a07007220 */ /* 0x000fe20000410000 */
[----:B------:R-:W-:-:S03]  /*0f20*/  FMUL.FTZ R10, R10, 0.5 ;  /* 0x3f0000000a0a7820 */ /* 0x000fc60000410000 */
[----:B0-----:R-:W-:-:S04]  /*0f30*/  FFMA R7, -R0, R0, R7 ;  /* 0x0000000000077223 */ /* 0x001fc80000000107 */
[----:B------:R-:W-:-:S07]  /*0f40*/  FFMA R0, R7, R10, R0 ;  /* 0x0000000a07007223 */ /* 0x000fce0000000000 */
.L_x_18:
[----:B------:R-:W-:Y:S05]  /*0f50*/  BSYNC.RECONVERGENT B0 ;  /* 0x0000000000007941 */ /* 0x000fea0003800200 */
.L_x_16:
        /* <DEDUP_REMOVED lines=30> */
.L_x_20:
[----:B------:R-:W-:Y:S01]  /*1140*/  FMUL.FTZ R0, R7, R10 ;  /* 0x0000000a07007220 */ /* 0x000fe20000410000 */
[----:B------:R-:W-:-:S03]  /*1150*/  FMUL.FTZ R10, R10, 0.5 ;  /* 0x3f0000000a0a7820 */ /* 0x000fc60000410000 */
[----:B0-----:R-:W-:-:S04]  /*1160*/  FFMA R7, -R0, R0, R7 ;  /* 0x0000000000077223 */ /* 0x001fc80000000107 */
[----:B------:R-:W-:-:S07]  /*1170*/  FFMA R0, R7, R10, R0 ;  /* 0x0000000a07007223 */ /* 0x000fce0000000000 */
.L_x_21:
[----:B------:R-:W-:Y:S05]  /*1180*/  BSYNC.RECONVERGENT B0 ;  /* 0x0000000000007941 */ /* 0x000fea0003800200 */
.L_x_19:
        /* <DEDUP_REMOVED lines=30> */
.L_x_23:
[----:B------:R-:W-:Y:S01]  /*1370*/  FMUL.FTZ R0, R7, R10 ;  /* 0x0000000a07007220 */ /* 0x000fe20000410000 */
[----:B------:R-:W-:-:S03]  /*1380*/  FMUL.FTZ R10, R10, 0.5 ;  /* 0x3f0000000a0a7820 */ /* 0x000fc60000410000 */
[----:B0-----:R-:W-:-:S04]  /*1390*/  FFMA R7, -R0, R0, R7 ;  /* 0x0000000000077223 */ /* 0x001fc80000000107 */
[----:B------:R-:W-:-:S07]  /*13a0*/  FFMA R0, R7, R10, R0 ;  /* 0x0000000a07007223 */ /* 0x000fce0000000000 */
.L_x_24:
[----:B------:R-:W-:Y:S05]  /*13b0*/  BSYNC.RECONVERGENT B0 ;  /* 0x0000000000007941 */ /* 0x000fea0003800200 */
.L_x_22:
        /* <DEDUP_REMOVED lines=30> */
.L_x_26:
[----:B------:R-:W-:Y:S01]  /*15a0*/  FMUL.FTZ R0, R7, R10 ;  /* 0x0000000a07007220 */ /* 0x000fe20000410000 */
[----:B------:R-:W-:-:S03]  /*15b0*/  FMUL.FTZ R10, R10, 0.5 ;  /* 0x3f0000000a0a7820 */ /* 0x000fc60000410000 */
[----:B0-----:R-:W-:-:S04]  /*15c0*/  FFMA R7, -R0, R0, R7 ;  /* 0x0000000000077223 */ /* 0x001fc80000000107 */
[----:B------:R-:W-:-:S07]  /*15d0*/  FFMA R0, R7, R10, R0 ;  /* 0x0000000a07007223 */ /* 0x000fce0000000000 */
.L_x_27:
[----:B------:R-:W-:Y:S05]  /*15e0*/  BSYNC.RECONVERGENT B0 ;  /* 0x0000000000007941 */ /* 0x000fea0003800200 */
.L_x_25:
        /* <DEDUP_REMOVED lines=30> */
.L_x_29:
[----:B------:R-:W-:Y:S01]  /*17d0*/  FMUL.FTZ R0, R7, R10 ;  /* 0x0000000a07007220 */ /* 0x000fe20000410000 */
[----:B------:R-:W-:-:S03]  /*17e0*/  FMUL.FTZ R10, R10, 0.5 ;  /* 0x3f0000000a0a7820 */ /* 0x000fc60000410000 */
[----:B0-----:R-:W-:-:S04]  /*17f0*/  FFMA R7, -R0, R0, R7 ;  /* 0x0000000000077223 */ /* 0x001fc80000000107 */
[----:B------:R-:W-:-:S07]  /*1800*/  FFMA R0, R7, R10, R0 ;  /* 0x0000000a07007223 */ /* 0x000fce0000000000 */
.L_x_30:
[----:B------:R-:W-:Y:S05]  /*1810*/  BSYNC.RECONVERGENT B0 ;  /* 0x0000000000007941 */ /* 0x000fea0003800200 */
.L_x_28:
        /* <DEDUP_REMOVED lines=30> */
.L_x_32:
[----:B------:R-:W-:Y:S01]  /*1a00*/  FMUL.FTZ R0, R7, R10 ;  /* 0x0000000a07007220 */ /* 0x000fe20000410000 */
[----:B------:R-:W-:-:S03]  /*1a10*/  FMUL.FTZ R10, R10, 0.5 ;  /* 0x3f0000000a0a7820 */ /* 0x000fc60000410000 */
[----:B0-----:R-:W-:-:S04]  /*1a20*/  FFMA R7, -R0, R0, R7 ;  /* 0x0000000000077223 */ /* 0x001fc80000000107 */
[----:B------:R-:W-:-:S07]  /*1a30*/  FFMA R0, R7, R10, R0 ;  /* 0x0000000a07007223 */ /* 0x000fce0000000000 */
.L_x_33:
[----:B------:R-:W-:Y:S05]  /*1a40*/  BSYNC.RECONVERGENT B0 ;  /* 0x0000000000007941 */ /* 0x000fea0003800200 */
.L_x_31:
        /* <DEDUP_REMOVED lines=30> */
.L_x_35:
[----:B------:R-:W-:Y:S01]  /*1c30*/  FMUL.FTZ R0, R7, R10 ;  /* 0x0000000a07007220 */ /* 0x000fe20000410000 */
[----:B------:R-:W-:-:S03]  /*1c40*/  FMUL.FTZ R10, R10, 0.5 ;  /* 0x3f0000000a0a7820 */ /* 0x000fc60000410000 */
[----:B0-----:R-:W-:-:S04]  /*1c50*/  FFMA R7, -R0, R0, R7 ;  /* 0x0000000000077223 */ /* 0x001fc80000000107 */
[----:B------:R-:W-:-:S07]  /*1c60*/  FFMA R0, R7, R10, R0 ;  /* 0x0000000a07007223 */ /* 0x000fce0000000000 */
.L_x_36:
[----:B------:R-:W-:Y:S05]  /*1c70*/  BSYNC.RECONVERGENT B0 ;  /* 0x0000000000007941 */ /* 0x000fea0003800200 */
.L_x_34:
        /* <DEDUP_REMOVED lines=30> */
.L_x_38:
[----:B------:R-:W-:Y:S01]  /*1e60*/  FMUL.FTZ R0, R7, R10 ;  /* 0x0000000a07007220 */ /* 0x000fe20000410000 */
[----:B------:R-:W-:-:S03]  /*1e70*/  FMUL.FTZ R10, R10, 0.5 ;  /* 0x3f0000000a0a7820 */ /* 0x000fc60000410000 */
[----:B0-----:R-:W-:-:S04]  /*1e80*/  FFMA R7, -R0, R0, R7 ;  /* 0x0000000000077223 */ /* 0x001fc80000000107 */
[----:B------:R-:W-:-:S07]  /*1e90*/  FFMA R0, R7, R10, R0 ;  /* 0x0000000a07007223 */ /* 0x000fce0000000000 */
.L_x_39:
[----:B------:R-:W-:Y:S05]  /*1ea0*/  BSYNC.RECONVERGENT B0 ;  /* 0x0000000000007941 */ /* 0x000fea0003800200 */
.L_x_37:
        /* <DEDUP_REMOVED lines=30> */
.L_x_41:
[----:B------:R-:W-:Y:S01]  /*2090*/  FMUL.FTZ R0, R7, R10 ;  /* 0x0000000a07007220 */ /* 0x000fe20000410000 */
[----:B------:R-:W-:-:S03]  /*20a0*/  FMUL.FTZ R10, R10, 0.5 ;  /* 0x3f0000000a0a7820 */ /* 0x000fc60000410000 */
[----:B0-----:R-:W-:-:S04]  /*20b0*/  FFMA R7, -R0, R0, R7 ;  /* 0x0000000000077223 */ /* 0x001fc80000000107 */
[----:B------:R-:W-:-:S07]  /*20c0*/  FFMA R0, R7, R10, R0 ;  /* 0x0000000a07007223 */ /* 0x000fce0000000000 */
.L_x_42:
[----:B------:R-:W-:Y:S05]  /*20d0*/  BSYNC.RECONVERGENT B0 ;  /* 0x0000000000007941 */ /* 0x000fea0003800200 */
.L_x_40:
        /* <DEDUP_REMOVED lines=30> */
.L_x_44:
[----:B------:R-:W-:Y:S01]  /*22c0*/  FMUL.FTZ R0, R7, R10 ;  /* 0x0000000a07007220 */ /* 0x000fe20000410000 */
[----:B------:R-:W-:-:S03]  /*22d0*/  FMUL.FTZ R10, R10, 0.5 ;  /* 0x3f0000000a0a7820 */ /* 0x000fc60000410000 */
[----:B0-----:R-:W-:-:S04]  /*22e0*/  FFMA R7, -R0, R0, R7 ;  /* 0x0000000000077223 */ /* 0x001fc80000000107 */
[----:B------:R-:W-:-:S07]  /*22f0*/  FFMA R0, R7, R10, R0 ;  /* 0x0000000a07007223 */ /* 0x000fce0000000000 */
.L_x_45:
[----:B------:R-:W-:Y:S05]  /*2300*/  BSYNC.RECONVERGENT B0 ;  /* 0x0000000000007941 */ /* 0x000fea0003800200 */
.L_x_43:
        /* <DEDUP_REMOVED lines=30> */
.L_x_47:
[----:B------:R-:W-:Y:S01]  /*24f0*/  FMUL.FTZ R0, R7, R10 ;  /* 0x0000000a07007220 */ /* 0x000fe20000410000 */
[----:B------:R-:W-:-:S03]  /*2500*/  FMUL.FTZ R10, R10, 0.5 ;  /* 0x3f0000000a0a7820 */ /* 0x000fc60000410000 */
[----:B0-----:R-:W-:-:S04]  /*2510*/  FFMA R7, -R0, R0, R7 ;  /* 0x0000000000077223 */ /* 0x001fc80000000107 */
[----:B------:R-:W-:-:S07]  /*2520*/  FFMA R0, R7, R10, R0 ;  /* 0x0000000a07007223 */ /* 0x000fce0000000000 */
.L_x_48:
[----:B------:R-:W-:Y:S05]  /*2530*/  BSYNC.RECONVERGENT B0 ;  /* 0x0000000000007941 */ /* 0x000fea0003800200 */
.L_x_46:
        /* <DEDUP_REMOVED lines=30> */
.L_x_50:
[----:B------:R-:W-:Y:S01]  /*2720*/  FMUL.FTZ R0, R7, R10 ;  /* 0x0000000a07007220 */ /* 0x000fe20000410000 */
[----:B------:R-:W-:-:S03]  /*2730*/  FMUL.FTZ R10, R10, 0.5 ;  /* 0x3f0000000a0a7820 */ /* 0x000fc60000410000 */
[----:B0-----:R-:W-:-:S04]  /*2740*/  FFMA R7, -R0, R0, R7 ;  /* 0x0000000000077223 */ /* 0x001fc80000000107 */
[----:B------:R-:W-:-:S07]  /*2750*/  FFMA R0, R7, R10, R0 ;  /* 0x0000000a07007223 */ /* 0x000fce0000000000 */
.L_x_51:
[----:B------:R-:W-:Y:S05]  /*2760*/  BSYNC.RECONVERGENT B0 ;  /* 0x0000000000007941 */ /* 0x000fea0003800200 */
.L_x_49:
        /* <DEDUP_REMOVED lines=30> */
.L_x_53:
[----:B------:R-:W-:Y:S01]  /*2950*/  FMUL.FTZ R0, R7, R10 ;  /* 0x0000000a07007220 */ /* 0x000fe20000410000 */
[----:B------:R-:W-:-:S03]  /*2960*/  FMUL.FTZ R10, R10, 0.5 ;  /* 0x3f0000000a0a7820 */ /* 0x000fc60000410000 */
[----:B0-----:R-:W-:-:S04]  /*2970*/  FFMA R7, -R0, R0, R7 ;  /* 0x0000000000077223 */ /* 0x001fc80000000107 */
[----:B------:R-:W-:-:S07]  /*2980*/  FFMA R0, R7, R10, R0 ;  /* 0x0000000a07007223 */ /* 0x000fce0000000000 */
.L_x_54:
[----:B------:R-:W-:Y:S05]  /*2990*/  BSYNC.RECONVERGENT B0 ;  /* 0x0000000000007941 */ /* 0x000fea0003800200 */
.L_x_52:
        /* <DEDUP_REMOVED lines=30> */
.L_x_56:
[----:B------:R-:W-:Y:S01]  /*2b80*/  FMUL.FTZ R0, R7, R10 ;  /* 0x0000000a07007220 */ /* 0x000fe20000410000 */
[----:B------:R-:W-:-:S03]  /*2b90*/  FMUL.FTZ R10, R10, 0.5 ;  /* 0x3f0000000a0a7820 */ /* 0x000fc60000410000 */
[----:B0-----:R-:W-:-:S04]  /*2ba0*/  FFMA R7, -R0, R0, R7 ;  /* 0x0000000000077223 */ /* 0x001fc80000000107 */
[----:B------:R-:W-:-:S07]  /*2bb0*/  FFMA R0, R7, R10, R0 ;  /* 0x0000000a07007223 */ /* 0x000fce0000000000 */
.L_x_57:
[----:B------:R-:W-:Y:S05]  /*2bc0*/  BSYNC.RECONVERGENT B0 ;  /* 0x0000000000007941 */ /* 0x000fea0003800200 */
.L_x_55:
        /* <DEDUP_REMOVED lines=26> */
[----:B------:R-:W-:Y:S01]  /*2d70*/  BSSY.RECONVERGENT B1, `(.L_x_60) ;  /* 0x0000004000017945 */ /* 0x000fe20003800200 */
[----:B------:R-:W-:Y:S02]  /*2d80*/  MOV R0, R7 ;  /* 0x0000000700007202 */ /* 0x000fe40000000f00 */
[----:B------:R-:W-:-:S07]  /*2d90*/  MOV R10, 0x2db0 ;  /* 0x00002db0000a7802 */ /* 0x000fce0000000f00 */
[----:B0-----:R-:W-:Y:S05]  /*2da0*/  CALL.REL.NOINC `($__internal_0_$__cuda_sm20_sqrt_rn_f32_slowpath) ;  /* 0x0000000000ac7944 */ /* 0x001fea0003c00000 */
[----:B------:R-:W-:Y:S05]  /*2db0*/  BSYNC.RECONVERGENT B1 ;  /* 0x0000000000017941 */ /* 0x000fea0003800200 */
.L_x_60:
[----:B------:R-:W-:Y:S05]  /*2dc0*/  BRA `(.L_x_61) ;  /* 0x0000000000107947 */ /* 0x000fea0003800000 */
.L_x_59:
[----:B------:R-:W-:Y:S01]  /*2dd0*/  FMUL.FTZ R0, R7, R10 ;  /* 0x0000000a07007220 */ /* 0x000fe20000410000 */
[----:B------:R-:W-:-:S03]  /*2de0*/  FMUL.FTZ R10, R10, 0.5 ;  /* 0x3f0000000a0a7820 */ /* 0x000fc60000410000 */
[----:B0-----:R-:W-:-:S04]  /*2df0*/  FFMA R7, -R0, R0, R7 ;  /* 0x0000000000077223 */ /* 0x001fc80000000107 */
[----:B------:R-:W-:-:S07]  /*2e00*/  FFMA R0, R7, R10, R0 ;  /* 0x0000000a07007223 */ /* 0x000fce0000000000 */
.L_x_61:
[----:B------:R-:W-:Y:S05]  /*2e10*/  BSYNC.RECONVERGENT B0 ;  /* 0x0000000000007941 */ /* 0x000fea0003800200 */
.L_x_58:
[----:B------:R-:W-:-:S04]  /*2e20*/  FMUL R0, R0, 13.513513565063476562 ;  /* 0x4158375a00007820 */ /* 0x000fc80000400000 */
[----:B------:R-:W-:-:S06]  /*2e30*/  FADD R0, R0, 2234 ;  /* 0x450ba00000007421 */ /* 0x000fcc0000000000 */
[----:B------:R-:W0:Y:S02]  /*2e40*/  F2I.NTZ R0, R0 ;  /* 0x0000000000007305 */ /* 0x000e240000203100 */
[----:B0-----:R-:W-:-:S05]  /*2e50*/  IADD3 R11, PT, PT, R0, UR27, RZ ;  /* 0x0000001b000b7c10 */ /* 0x001fca000fffe0ff */
[----:B------:R-:W-:-:S05]  /*2e60*/  IMAD.WIDE R10, R11, 0x10, R2 ;  /* 0x000000100b0a7825 */ /* 0x000fca00078e0202 */
[----:B------:R-:W2:Y:S01]  /*2e70*/  LDG.E.128 R16, desc[UR6][R10.64] ;  /* 0x000000060a107981 */ /* 0x000ea2000c1e1d00 */
[----:B------:R-:W-:Y:S02]  /*2e80*/  UIADD3 UR5, UPT, UPT, UR5, 0x14, URZ ;  /* 0x0000001405057890 */ /* 0x000fe4000fffe0ff */
[----:B------:R-:W-:Y:S02]  /*2e90*/  UIADD3 UR4, UPT, UPT, UR4, 0x27fec, URZ ;  /* 0x00027fec04047890 */ /* 0x000fe4000fffe0ff */
[----:B------:R-:W-:Y:S02]  /*2ea0*/  UISETP.NE.AND UP0, UPT, UR5, 0xa0, UPT ;  /* 0x000000a00500788c */ /* 0x000fe4000bf05270 */
[----:B------:R-:W-:Y:S02]  /*2eb0*/  UIADD3 UR9, UPT, UPT, UR9, 0x27fec, URZ ;  /* 0x00027fec09097890 */ /* 0x000fe4000fffe0ff */
[----:B------:R-:W-:Y:S02]  /*2ec0*/  UIADD3 UR10, UPT, UPT, UR10, 0x27fec, URZ ;  /* 0x00027fec0a0a7890 */ /* 0x000fe4000fffe0ff */
[----:B------:R-:W-:-:S02]  /*2ed0*/  UIADD3 UR11, UPT, UPT, UR11, 0x27fec, URZ ;  /* 0x00027fec0b0b7890 */ /* 0x000fc4000fffe0ff */
[----:B------:R-:W-:Y:S02]  /*2ee0*/  UIADD3 UR12, UPT, UPT, UR12, 0x27fec, URZ ;  /* 0x00027fec0c0c7890 */ /* 0x000fe4000fffe0ff */
[----:B------:R-:W-:Y:S02]  /*2ef0*/  UIADD3 UR13, UPT, UPT, UR13, 0x27fec, URZ ;  /* 0x00027fec0d0d7890 */ /* 0x000fe4000fffe0ff */
[----:B------:R-:W-:Y:S02]  /*2f00*/  UIADD3 UR14, UPT, UPT, UR14, 0x27fec, URZ ;  /* 0x00027fec0e0e7890 */ /* 0x000fe4000fffe0ff */
        /* <DEDUP_REMOVED lines=13> */
[----:B------:R-:W-:Y:S01]  /*2fe0*/  UIADD3 UR27, UPT, UPT, UR27, 0x27fec, URZ ;  /* 0x00027fec1b1b7890 */ /* 0x000fe2000fffe0ff */
[----:B--2---:R-:W-:Y:S01]  /*2ff0*/  FADD R16, R16, R17 ;  /* 0x0000001110107221 */ /* 0x004fe20000000000 */
[----:B------:R-:W-:-:S04]  /*3000*/  FADD R19, R18, R19 ;  /* 0x0000001312137221 */ /* 0x000fc80000000000 */
[----:B------:R-:W-:-:S04]  /*3010*/  FADD R16, R16, R19 ;  /* 0x0000001310107221 */ /* 0x000fc80000000000 */
[----:B------:R-:W-:-:S05]  /*3020*/  FADD R15, R15, R16 ;  /* 0x000000100f0f7221 */ /* 0x000fca0000000000 */
[----:B------:R1:W-:Y:S01]  /*3030*/  STG.E desc[UR6][R8.64], R15 ;  /* 0x0000000f08007986 */ /* 0x0003e2000c101906 */
[----:B------:R-:W-:Y:S05]  /*3040*/  BRA.U UP0, `(.L_x_62) ;  /* 0xffffffd100a87547 */ /* 0x000fea000b83ffff */
[----:B------:R-:W-:Y:S05]  /*3050*/  EXIT ;  /* 0x000000000000794d */ /* 0x000fea0003800000 */
        .weak           $__internal_0_$__cuda_sm20_sqrt_rn_f32_slowpath
        .type           $__internal_0_$__cuda_sm20_sqrt_rn_f32_slowpath,@function
        .size           $__internal_0_$__cuda_sm20_sqrt_rn_f32_slowpath,(.L_x_65 - $__internal_0_$__cuda_sm20_sqrt_rn_f32_slowpath)
$__internal_0_$__cuda_sm20_sqrt_rn_f32_slowpath:
[----:B------:R-:W-:-:S13]  /*3060*/  LOP3.LUT P0, RZ, R0, 0x7fffffff, RZ, 0xc0, !PT ;  /* 0x7fffffff00ff7812 */ /* 0x000fda000780c0ff */
[----:B------:R-:W-:Y:S01]  /*3070*/  @!P0 MOV R11, R0 ;  /* 0x00000000000b8202 */ /* 0x000fe20000000f00 */
[----:B------:R-:W-:Y:S06]  /*3080*/  @!P0 BRA `(.L_x_63) ;  /* 0x0000000000408947 */ /* 0x000fec0003800000 */
[----:B------:R-:W-:-:S13]  /*3090*/  FSETP.GEU.FTZ.AND P0, PT, R0, RZ, PT ;  /* 0x000000ff0000720b */ /* 0x000fda0003f1e000 */
[----:B------:R-:W-:Y:S01]  /*30a0*/  @!P0 MOV R11, 0x7fffffff ;  /* 0x7fffffff000b8802 */ /* 0x000fe20000000f00 */
[----:B------:R-:W-:Y:S06]  /*30b0*/  @!P0 BRA `(.L_x_63) ;  /* 0x0000000000348947 */ /* 0x000fec0003800000 */
[----:B------:R-:W-:-:S13]  /*30c0*/  FSETP.GTU.FTZ.AND P0, PT, |R0|, +INF , PT ;  /* 0x7f8000000000780b */ /* 0x000fda0003f1c200 */
[----:B------:R-:W-:Y:S01]  /*30d0*/  @P0 FADD.FTZ R11, R0, 1 ;  /* 0x3f800000000b0421 */ /* 0x000fe20000010000 */
[----:B------:R-:W-:Y:S06]  /*30e0*/  @P0 BRA `(.L_x_63) ;  /* 0x0000000000280947 */ /* 0x000fec0003800000 */
[----:B------:R-:W-:-:S13]  /*30f0*/  FSETP.NEU.FTZ.AND P0, PT, |R0|, +INF , PT ;  /* 0x7f8000000000780b */ /* 0x000fda0003f1d200 */
[----:B------:R-:W-:-:S04]  /*3100*/  @P0 FFMA R14, R0, 1.84467440737095516160e+19, RZ ;  /* 0x5f800000000e0823 */ /* 0x000fc800000000ff */
[----:B------:R-:W0:Y:S02]  /*3110*/  @P0 MUFU.RSQ R13, R14 ;  /* 0x0000000e000d0308 */ /* 0x000e240000001400 */
[----:B0-----:R-:W-:Y:S01]  /*3120*/  @P0 FMUL.FTZ R7, R14, R13 ;  /* 0x0000000d0e070220 */ /* 0x001fe20000410000 */
[----:B------:R-:W-:-:S03]  /*3130*/  @P0 FMUL.FTZ R12, R13, 0.5 ;  /* 0x3f0000000d0c0820 */ /* 0x000fc60000410000 */
[----:B------:R-:W-:-:S04]  /*3140*/  @P0 FADD.FTZ R11, -R7, -RZ ;  /* 0x800000ff070b0221 */ /* 0x000fc80000010100 */
[----:B------:R-:W-:Y:S01]  /*3150*/  @P0 FFMA R16, R7, R11, R14 ;  /* 0x0000000b07100223 */ /* 0x000fe2000000000e */
[----:B------:R-:W-:-:S03]  /*3160*/  @!P0 MOV R11, R0 ;  /* 0x00000000000b8202 */ /* 0x000fc60000000f00 */
[----:B------:R-:W-:-:S04]  /*3170*/  @P0 FFMA R12, R16, R12, R7 ;  /* 0x0000000c100c0223 */ /* 0x000fc80000000007 */
[----:B------:R-:W-:-:S07]  /*3180*/  @P0 FMUL.FTZ R11, R12, 2.3283064365386962891e-10 ;  /* 0x2f8000000c0b0820 */ /* 0x000fce0000410000 */
.L_x_63:
[----:B------:R-:W-:Y:S01]  /*3190*/  MOV R0, R11 ;  /* 0x0000000b00007202 */ /* 0x000fe20000000f00 */
[----:B------:R-:W-:-:S04]  /*31a0*/  HFMA2 R11, -RZ, RZ, 0, 0 ;  /* 0x00000000ff0b7431 */ /* 0x000fc800000001ff */
[----:B------:R-:W-:Y:S05]  /*31b0*/  RET.REL.NODEC R10 `(_Z23getSignalIntensityFieldPfP6float4S1_) ;  /* 0xffffffcc0a907950 */ /* 0x000fea0003c3ffff */
.L_x_64:
        /* <DEDUP_REMOVED lines=12> */
.L_x_65:


//--------------------- .nv.shared.reserved.0     --------------------------
	.section	.nv.shared.reserved.0,"aw",@nobits
	.weak		__nv_reservedSMEM_offset_0_alias
	.size		__nv_reservedSMEM_offset_0_alias, 0, 64
	.other		__nv_reservedSMEM_offset_0_alias,@"STO_CUDA_RESERVED_SHARED STV_DEFAULT"
__nv_reservedSMEM_offset_0_alias:
	.zero		0
	.zero		64


//--------------------- .nv.constant0._Z25resetSignalIntensityFieldPf --------------------------
	.section	.nv.constant0._Z25resetSignalIntensityFieldPf,"a",@progbits
	.sectionflags	@""
	.align	4
.nv.constant0._Z25resetSignalIntensityFieldPf:
	.zero		904


//--------------------- .nv.constant0._Z23getSignalIntensityFieldPfP6float4S1_ --------------------------
	.section	.nv.constant0._Z23getSignalIntensityFieldPfP6float4S1_,"a",@progbits
	.sectionflags	@""
	.align	4
.nv.constant0._Z23getSignalIntensityFieldPfP6float4S1_:
	.zero		920


//--------------------- SYMBOLS --------------------------

	.type		.nv.reservedSmem.offset0,@object
	.size		.nv.reservedSmem.offset0,0x4
